//
// Generated by NVIDIA NVVM Compiler
//
// Compiler Build ID: CL-36424714
// Cuda compilation tools, release 13.0, V13.0.88
// Based on NVVM 20.0.0
//

.version 9.0
.target sm_100
.address_size 64

	// .globl	_Z6Conv3DPdS_S_S_S_S_iiiii

.visible .entry _Z6Conv3DPdS_S_S_S_S_iiiii(
	.param .u64 .ptr .align 1 _Z6Conv3DPdS_S_S_S_S_iiiii_param_0,
	.param .u64 .ptr .align 1 _Z6Conv3DPdS_S_S_S_S_iiiii_param_1,
	.param .u64 .ptr .align 1 _Z6Conv3DPdS_S_S_S_S_iiiii_param_2,
	.param .u64 .ptr .align 1 _Z6Conv3DPdS_S_S_S_S_iiiii_param_3,
	.param .u64 .ptr .align 1 _Z6Conv3DPdS_S_S_S_S_iiiii_param_4,
	.param .u64 .ptr .align 1 _Z6Conv3DPdS_S_S_S_S_iiiii_param_5,
	.param .u32 _Z6Conv3DPdS_S_S_S_S_iiiii_param_6,
	.param .u32 _Z6Conv3DPdS_S_S_S_S_iiiii_param_7,
	.param .u32 _Z6Conv3DPdS_S_S_S_S_iiiii_param_8,
	.param .u32 _Z6Conv3DPdS_S_S_S_S_iiiii_param_9,
	.param .u32 _Z6Conv3DPdS_S_S_S_S_iiiii_param_10
)
{
	.reg .pred 	%p<12>;
	.reg .b32 	%r<108>;
	.reg .b32 	%f<17>;
	.reg .b64 	%rd<57>;
	.reg .b64 	%fd<75>;

	ld.param.u64 	%rd10, [_Z6Conv3DPdS_S_S_S_S_iiiii_param_1];
	ld.param.u64 	%rd7, [_Z6Conv3DPdS_S_S_S_S_iiiii_param_2];
	ld.param.u64 	%rd8, [_Z6Conv3DPdS_S_S_S_S_iiiii_param_3];
	ld.param.u64 	%rd9, [_Z6Conv3DPdS_S_S_S_S_iiiii_param_4];
	ld.param.u64 	%rd11, [_Z6Conv3DPdS_S_S_S_S_iiiii_param_5];
	ld.param.u32 	%r41, [_Z6Conv3DPdS_S_S_S_S_iiiii_param_6];
	ld.param.u32 	%r45, [_Z6Conv3DPdS_S_S_S_S_iiiii_param_7];
	ld.param.u32 	%r42, [_Z6Conv3DPdS_S_S_S_S_iiiii_param_8];
	ld.param.u32 	%r43, [_Z6Conv3DPdS_S_S_S_S_iiiii_param_9];
	cvta.to.global.u64 	%rd1, %rd10;
	cvta.to.global.u64 	%rd2, %rd11;
	mov.u32 	%r46, %ntid.x;
	mov.u32 	%r47, %ctaid.x;
	mov.u32 	%r48, %tid.x;
	mad.lo.s32 	%r1, %r46, %r47, %r48;
	setp.ge.s32 	%p1, %r1, %r45;
	@%p1 bra 	$L__BB0_12;
	ld.param.u32 	%r93, [_Z6Conv3DPdS_S_S_S_S_iiiii_param_10];
	cvta.to.global.u64 	%rd12, %rd7;
	cvta.to.global.u64 	%rd13, %rd8;
	cvta.to.global.u64 	%rd14, %rd9;
	mul.wide.s32 	%rd15, %r1, 8;
	add.s64 	%rd16, %rd12, %rd15;
	ld.global.f64 	%fd20, [%rd16];
	cvt.rmi.s32.f64 	%r2, %fd20;
	add.s64 	%rd17, %rd13, %rd15;
	ld.global.f64 	%fd21, [%rd17];
	cvt.rmi.s32.f64 	%r49, %fd21;
	add.s64 	%rd18, %rd14, %rd15;
	ld.global.f64 	%fd22, [%rd18];
	cvt.rmi.s32.f64 	%r3, %fd22;
	cvt.rn.f64.s32 	%fd23, %r43;
	cvt.rn.f64.s32 	%fd24, %r2;
	sub.f64 	%fd25, %fd20, %fd24;
	mul.f64 	%fd26, %fd25, %fd23;
	cvt.rni.s64.f64 	%rd19, %fd26;
	cvt.u32.u64 	%r4, %rd19;
	cvt.rn.f64.s32 	%fd27, %r49;
	sub.f64 	%fd28, %fd21, %fd27;
	mul.f64 	%fd29, %fd28, %fd23;
	cvt.rni.s64.f64 	%rd20, %fd29;
	cvt.u32.u64 	%r50, %rd20;
	cvt.rn.f64.s32 	%fd30, %r3;
	sub.f64 	%fd31, %fd22, %fd30;
	mul.f64 	%fd32, %fd31, %fd23;
	cvt.rni.s64.f64 	%rd21, %fd32;
	cvt.u32.u64 	%r5, %rd21;
	setp.eq.s32 	%p2, %r43, %r4;
	selp.b32 	%r6, 0, %r4, %p2;
	setp.eq.s32 	%p3, %r43, %r50;
	selp.b32 	%r7, 0, %r50, %p3;
	selp.u32 	%r51, 1, 0, %p3;
	add.s32 	%r8, %r49, %r51;
	neg.s32 	%r9, %r93;
	add.s32 	%r52, %r93, 1;
	setp.lt.s32 	%p4, %r52, %r9;
	mov.f64 	%fd67, 0d0000000000000000;
	mov.f64 	%fd68, %fd67;
	@%p4 bra 	$L__BB0_11;
	ld.param.u32 	%r94, [_Z6Conv3DPdS_S_S_S_S_iiiii_param_10];
	setp.eq.s32 	%p5, %r43, %r5;
	setp.eq.s32 	%p6, %r43, %r4;
	selp.u32 	%r53, 1, 0, %p5;
	selp.u32 	%r54, 1, 0, %p6;
	cvt.s64.s32 	%rd3, %r42;
	add.s32 	%r16, %r2, %r54;
	add.s32 	%r10, %r16, 2147483647;
	add.s32 	%r55, %r3, %r53;
	add.s32 	%r11, %r55, 2147483647;
	add.s32 	%r12, %r94, 2;
	sub.s32 	%r56, 1, %r94;
	mul.lo.s32 	%r57, %r43, %r56;
	sub.s32 	%r13, %r6, %r57;
	shl.b32 	%r14, %r43, 2;
	sub.s32 	%r58, 3, %r94;
	mul.lo.s32 	%r59, %r43, %r58;
	sub.s32 	%r15, %r6, %r59;
	selp.b32 	%r17, 0, %r5, %p5;
	mov.f64 	%fd68, 0d0000000000000000;
	mov.u32 	%r98, %r9;
	mov.f64 	%fd67, %fd68;
$L__BB0_3:
	mul.lo.s32 	%r60, %r98, %r43;
	sub.s32 	%r61, %r17, %r60;
	cvt.rn.f32.s32 	%f1, %r61;
	abs.f32 	%f2, %f1;
	cvt.rni.s64.f32 	%rd22, %f2;
	mul.lo.s64 	%rd4, %rd22, %rd3;
	mov.u32 	%r99, %r9;
$L__BB0_4:
	ld.param.u32 	%r95, [_Z6Conv3DPdS_S_S_S_S_iiiii_param_10];
	and.b32  	%r62, %r95, 2147483647;
	setp.eq.s32 	%p7, %r62, 0;
	mul.lo.s32 	%r63, %r99, %r43;
	sub.s32 	%r64, %r7, %r63;
	cvt.rn.f32.s32 	%f3, %r64;
	abs.f32 	%f4, %f3;
	cvt.rni.s64.f32 	%rd23, %f4;
	add.s64 	%rd24, %rd23, %rd4;
	mul.lo.s64 	%rd5, %rd24, %rd3;
	mov.u32 	%r107, %r9;
	@%p7 bra 	$L__BB0_7;
	ld.param.u32 	%r96, [_Z6Conv3DPdS_S_S_S_S_iiiii_param_10];
	sub.s32 	%r65, 2, %r96;
	mul.lo.s32 	%r66, %r43, %r65;
	sub.s32 	%r103, %r6, %r66;
	mad.lo.s32 	%r101, %r96, %r43, %r6;
	add.s32 	%r67, %r12, %r96;
	and.b32  	%r68, %r67, -4;
	neg.s32 	%r105, %r68;
	add.s32 	%r69, %r11, %r98;
	mad.lo.s32 	%r70, %r41, %r69, %r8;
	add.s32 	%r71, %r70, %r99;
	add.s32 	%r72, %r71, -1;
	mad.lo.s32 	%r73, %r41, %r72, %r16;
	shl.b32 	%r74, %r73, 1;
	shl.b32 	%r75, %r96, 1;
	sub.s32 	%r100, %r74, %r75;
	mov.u32 	%r102, %r15;
	mov.u32 	%r104, %r13;
	mov.u32 	%r107, %r9;
$L__BB0_6:
	.pragma "nounroll";
	cvt.rn.f32.s32 	%f5, %r101;
	abs.f32 	%f6, %f5;
	cvt.rni.s64.f32 	%rd25, %f6;
	add.s64 	%rd26, %rd25, %rd5;
	shl.b64 	%rd27, %rd26, 3;
	add.s64 	%rd28, %rd2, %rd27;
	ld.global.f64 	%fd35, [%rd28];
	add.s32 	%r76, %r100, -2;
	mul.wide.s32 	%rd29, %r76, 8;
	add.s64 	%rd30, %rd1, %rd29;
	ld.global.f64 	%fd36, [%rd30];
	ld.global.f64 	%fd37, [%rd30+8];
	fma.rn.f64 	%fd38, %fd35, %fd36, %fd67;
	fma.rn.f64 	%fd39, %fd35, %fd37, %fd68;
	cvt.rn.f32.s32 	%f7, %r104;
	abs.f32 	%f8, %f7;
	cvt.rni.s64.f32 	%rd31, %f8;
	add.s64 	%rd32, %rd31, %rd5;
	shl.b64 	%rd33, %rd32, 3;
	add.s64 	%rd34, %rd2, %rd33;
	ld.global.f64 	%fd40, [%rd34];
	ld.global.f64 	%fd41, [%rd30+16];
	ld.global.f64 	%fd42, [%rd30+24];
	fma.rn.f64 	%fd43, %fd40, %fd41, %fd38;
	fma.rn.f64 	%fd44, %fd40, %fd42, %fd39;
	cvt.rn.f32.s32 	%f9, %r103;
	abs.f32 	%f10, %f9;
	cvt.rni.s64.f32 	%rd35, %f10;
	add.s64 	%rd36, %rd35, %rd5;
	shl.b64 	%rd37, %rd36, 3;
	add.s64 	%rd38, %rd2, %rd37;
	ld.global.f64 	%fd45, [%rd38];
	ld.global.f64 	%fd46, [%rd30+32];
	ld.global.f64 	%fd47, [%rd30+40];
	fma.rn.f64 	%fd48, %fd45, %fd46, %fd43;
	fma.rn.f64 	%fd49, %fd45, %fd47, %fd44;
	cvt.rn.f32.s32 	%f11, %r102;
	abs.f32 	%f12, %f11;
	cvt.rni.s64.f32 	%rd39, %f12;
	add.s64 	%rd40, %rd39, %rd5;
	shl.b64 	%rd41, %rd40, 3;
	add.s64 	%rd42, %rd2, %rd41;
	ld.global.f64 	%fd50, [%rd42];
	ld.global.f64 	%fd51, [%rd30+48];
	ld.global.f64 	%fd52, [%rd30+56];
	fma.rn.f64 	%fd67, %fd50, %fd51, %fd48;
	fma.rn.f64 	%fd68, %fd50, %fd52, %fd49;
	add.s32 	%r107, %r107, 4;
	add.s32 	%r105, %r105, 4;
	sub.s32 	%r104, %r104, %r14;
	sub.s32 	%r103, %r103, %r14;
	sub.s32 	%r102, %r102, %r14;
	sub.s32 	%r101, %r101, %r14;
	add.s32 	%r100, %r100, 8;
	setp.ne.s32 	%p8, %r105, 0;
	@%p8 bra 	$L__BB0_6;
$L__BB0_7:
	ld.param.u32 	%r97, [_Z6Conv3DPdS_S_S_S_S_iiiii_param_10];
	and.b32  	%r77, %r97, 1;
	setp.eq.b32 	%p9, %r77, 1;
	@%p9 bra 	$L__BB0_9;
	mul.lo.s32 	%r78, %r107, %r43;
	sub.s32 	%r79, %r6, %r78;
	cvt.rn.f32.s32 	%f13, %r79;
	abs.f32 	%f14, %f13;
	cvt.rni.s64.f32 	%rd43, %f14;
	add.s64 	%rd44, %rd43, %rd5;
	shl.b64 	%rd45, %rd44, 3;
	add.s64 	%rd46, %rd2, %rd45;
	ld.global.f64 	%fd53, [%rd46];
	add.s32 	%r80, %r10, %r107;
	add.s32 	%r81, %r11, %r98;
	mul.lo.s32 	%r82, %r41, %r41;
	mad.lo.s32 	%r83, %r82, %r81, %r80;
	shl.b32 	%r84, %r83, 1;
	add.s32 	%r85, %r8, %r99;
	add.s32 	%r86, %r85, -1;
	mul.lo.s32 	%r87, %r41, %r86;
	shl.b32 	%r88, %r87, 1;
	add.s32 	%r89, %r84, %r88;
	mul.wide.s32 	%rd47, %r89, 8;
	add.s64 	%rd48, %rd1, %rd47;
	ld.global.f64 	%fd54, [%rd48];
	ld.global.f64 	%fd55, [%rd48+8];
	fma.rn.f64 	%fd56, %fd53, %fd54, %fd67;
	fma.rn.f64 	%fd57, %fd53, %fd55, %fd68;
	add.s32 	%r90, %r78, %r43;
	sub.s32 	%r91, %r6, %r90;
	cvt.rn.f32.s32 	%f15, %r91;
	abs.f32 	%f16, %f15;
	cvt.rni.s64.f32 	%rd49, %f16;
	add.s64 	%rd50, %rd49, %rd5;
	shl.b64 	%rd51, %rd50, 3;
	add.s64 	%rd52, %rd2, %rd51;
	ld.global.f64 	%fd58, [%rd52];
	ld.global.f64 	%fd59, [%rd48+16];
	ld.global.f64 	%fd60, [%rd48+24];
	fma.rn.f64 	%fd67, %fd58, %fd59, %fd56;
	fma.rn.f64 	%fd68, %fd58, %fd60, %fd57;
$L__BB0_9:
	add.s32 	%r99, %r99, 1;
	setp.ne.s32 	%p10, %r99, %r12;
	@%p10 bra 	$L__BB0_4;
	add.s32 	%r98, %r98, 1;
	setp.ne.s32 	%p11, %r98, %r12;
	@%p11 bra 	$L__BB0_3;
$L__BB0_11:
	ld.param.u64 	%rd56, [_Z6Conv3DPdS_S_S_S_S_iiiii_param_0];
	shl.b32 	%r92, %r1, 1;
	cvta.to.global.u64 	%rd53, %rd56;
	mul.wide.s32 	%rd54, %r92, 8;
	add.s64 	%rd55, %rd53, %rd54;
	st.global.f64 	[%rd55], %fd67;
	st.global.f64 	[%rd55+8], %fd68;
$L__BB0_12:
	ret;

}


// ===== COMPILED SASS (sm_100) =====

	.target	sm_100

	.elftype	@"ET_EXEC"


//--------------------- .note.nv.tkinfo           --------------------------
	.section	.note.nv.tkinfo,"",@"SHT_NOTE"
	.sectionflags	@"SHF_NOTE_NV_TKINFO"
	.tkinfo
        /*0018*/ 	.word	0x00000002
        /*0030*/ 	.string	""
        /*0030*/ 	.string	"ptxas"
        /*0030*/ 	.string	"Cuda compilation tools, release 13.0, V13.0.88"
        /*0030*/ 	.string	"Build cuda_13.0.r13.0/compiler.36424714_0"
        /*0030*/ 	.string	"-arch sm_100 -m 64 "



//--------------------- .note.nv.cuinfo           --------------------------
	.section	.note.nv.cuinfo,"",@"SHT_NOTE"
	.sectionflags	@"SHF_NOTE_NV_CUINFO"
        /*0018*/ 	.short	0x0002
        /*001a*/ 	.short	0x0064
        /*001c*/ 	.short	0x0082
	.zero		2


//--------------------- .nv.info                  --------------------------
	.section	.nv.info,"",@"SHT_CUDA_INFO"
	.align	4


	//----- nvinfo : EIATTR_REGCOUNT
	.align		4
        /*0000*/ 	.byte	0x04, 0x2f
        /*0002*/ 	.short	(.L_1 - .L_0)
	.align		4
.L_0:
        /*0004*/ 	.word	index@(_Z6Conv3DPdS_S_S_S_S_iiiii)
        /*0008*/ 	.word	0x00000028


	//----- nvinfo : EIATTR_FRAME_SIZE
	.align		4
.L_1:
        /*000c*/ 	.byte	0x04, 0x11
        /*000e*/ 	.short	(.L_3 - .L_2)
	.align		4
.L_2:
        /*0010*/ 	.word	index@(_Z6Conv3DPdS_S_S_S_S_iiiii)
        /*0014*/ 	.word	0x00000000


	//----- nvinfo : EIATTR_MIN_STACK_SIZE
	.align		4
.L_3:
        /*0018*/ 	.byte	0x04, 0x12
        /*001a*/ 	.short	(.L_5 - .L_4)
	.align		4
.L_4:
        /*001c*/ 	.word	index@(_Z6Conv3DPdS_S_S_S_S_iiiii)
        /*0020*/ 	.word	0x00000000
.L_5:


//--------------------- .nv.compat                --------------------------
	.section	.nv.compat,"",@"SHT_CUDA_COMPAT_INFO"
	.align	4
        /*0000*/ 	.byte	0x02, 0x09, 0x00, 0x00, 0x02, 0x02, 0x01, 0x00, 0x02, 0x05, 0x05, 0x00, 0x03, 0x07, 0x01, 0x01
        /*0010*/ 	.byte	0x02, 0x03, 0x00, 0x00, 0x02, 0x06, 0x01, 0x00, 0x04, 0x0b, 0x08, 0x00, 0x01, 0x00, 0x00, 0x00
        /*0020*/ 	.byte	0x00, 0x00, 0x00, 0x00


//--------------------- .nv.info._Z6Conv3DPdS_S_S_S_S_iiiii --------------------------
	.section	.nv.info._Z6Conv3DPdS_S_S_S_S_iiiii,"",@"SHT_CUDA_INFO"
	.sectionflags	@""
	.align	4


	//----- nvinfo : EIATTR_CUDA_API_VERSION
	.align		4
        /*0000*/ 	.byte	0x04, 0x37
        /*0002*/ 	.short	(.L_7 - .L_6)
.L_6:
        /*0004*/ 	.word	0x00000082


	//----- nvinfo : EIATTR_KPARAM_INFO
	.align		4
.L_7:
        /*0008*/ 	.byte	0x04, 0x17
        /*000a*/ 	.short	(.L_9 - .L_8)
.L_8:
        /*000c*/ 	.word	0x00000000
        /*0010*/ 	.short	0x000a
        /*0012*/ 	.short	0x0040
        /*0014*/ 	.byte	0x00, 0xf0, 0x11, 0x00


	//----- nvinfo : EIATTR_KPARAM_INFO
	.align		4
.L_9:
        /*0018*/ 	.byte	0x04, 0x17
        /*001a*/ 	.short	(.L_11 - .L_10)
.L_10:
        /*001c*/ 	.word	0x00000000
        /*0020*/ 	.short	0x0009
        /*0022*/ 	.short	0x003c
        /*0024*/ 	.byte	0x00, 0xf0, 0x11, 0x00


	//----- nvinfo : EIATTR_KPARAM_INFO
	.align		4
.L_11:
        /*0028*/ 	.byte	0x04, 0x17
        /*002a*/ 	.short	(.L_13 - .L_12)
.L_12:
        /*002c*/ 	.word	0x00000000
        /*0030*/ 	.short	0x0008
        /*0032*/ 	.short	0x0038
        /*0034*/ 	.byte	0x00, 0xf0, 0x11, 0x00


	//----- nvinfo : EIATTR_KPARAM_INFO
	.align		4
.L_13:
        /*0038*/ 	.byte	0x04, 0x17
        /*003a*/ 	.short	(.L_15 - .L_14)
.L_14:
        /*003c*/ 	.word	0x00000000
        /*0040*/ 	.short	0x0007
        /*0042*/ 	.short	0x0034
        /*0044*/ 	.byte	0x00, 0xf0, 0x11, 0x00


	//----- nvinfo : EIATTR_KPARAM_INFO
	.align		4
.L_15:
        /*0048*/ 	.byte	0x04, 0x17
        /*004a*/ 	.short	(.L_17 - .L_16)
.L_16:
        /*004c*/ 	.word	0x00000000
        /*0050*/ 	.short	0x0006
        /*0052*/ 	.short	0x0030
        /*0054*/ 	.byte	0x00, 0xf0, 0x11, 0x00


	//----- nvinfo : EIATTR_KPARAM_INFO
	.align		4
.L_17:
        /*0058*/ 	.byte	0x04, 0x17
        /*005a*/ 	.short	(.L_19 - .L_18)
.L_18:
        /*005c*/ 	.word	0x00000000
        /*0060*/ 	.short	0x0005
        /*0062*/ 	.short	0x0028
        /*0064*/ 	.byte	0x00, 0xf5, 0x21, 0x00


	//----- nvinfo : EIATTR_KPARAM_INFO
	.align		4
.L_19:
        /*0068*/ 	.byte	0x04, 0x17
        /*006a*/ 	.short	(.L_21 - .L_20)
.L_20:
        /*006c*/ 	.word	0x00000000
        /*0070*/ 	.short	0x0004
        /*0072*/ 	.short	0x0020
        /*0074*/ 	.byte	0x00, 0xf5, 0x21, 0x00


	//----- nvinfo : EIATTR_KPARAM_INFO
	.align		4
.L_21:
        /*0078*/ 	.byte	0x04, 0x17
        /*007a*/ 	.short	(.L_23 - .L_22)
.L_22:
        /*007c*/ 	.word	0x00000000
        /*0080*/ 	.short	0x0003
        /*0082*/ 	.short	0x0018
        /*0084*/ 	.byte	0x00, 0xf5, 0x21, 0x00


	//----- nvinfo : EIATTR_KPARAM_INFO
	.align		4
.L_23:
        /*0088*/ 	.byte	0x04, 0x17
        /*008a*/ 	.short	(.L_25 - .L_24)
.L_24:
        /*008c*/ 	.word	0x00000000
        /*0090*/ 	.short	0x0002
        /*0092*/ 	.short	0x0010
        /*0094*/ 	.byte	0x00, 0xf5, 0x21, 0x00


	//----- nvinfo : EIATTR_KPARAM_INFO
	.align		4
.L_25:
        /*0098*/ 	.byte	0x04, 0x17
        /*009a*/ 	.short	(.L_27 - .L_26)
.L_26:
        /*009c*/ 	.word	0x00000000
        /*00a0*/ 	.short	0x0001
        /*00a2*/ 	.short	0x0008
        /*00a4*/ 	.byte	0x00, 0xf5, 0x21, 0x00


	//----- nvinfo : EIATTR_KPARAM_INFO
	.align		4
.L_27:
        /*00a8*/ 	.byte	0x04, 0x17
        /*00aa*/ 	.short	(.L_29 - .L_28)
.L_28:
        /*00ac*/ 	.word	0x00000000
        /*00b0*/ 	.short	0x0000
        /*00b2*/ 	.short	0x0000
        /*00b4*/ 	.byte	0x00, 0xf5, 0x21, 0x00


	//----- nvinfo : EIATTR_SPARSE_MMA_MASK
	.align		4
.L_29:
        /*00b8*/ 	.byte	0x03, 0x50
        /*00ba*/ 	.short	0x0000


	//----- nvinfo : EIATTR_MAXREG_COUNT
	.align		4
        /*00bc*/ 	.byte	0x03, 0x1b
        /*00be*/ 	.short	0x00ff


	//----- nvinfo : EIATTR_MERCURY_ISA_VERSION
	.align		4
        /*00c0*/ 	.byte	0x03, 0x5f
        /*00c2*/ 	.short	0x0101


	//----- nvinfo : EIATTR_VRC_CTA_INIT_COUNT
	.align		4
        /*00c4*/ 	.byte	0x02, 0x4a
	.zero		1
	.zero		1


	//----- nvinfo : EIATTR_EXIT_INSTR_OFFSETS
	.align		4
        /*00c8*/ 	.byte	0x04, 0x1c
        /*00ca*/ 	.short	(.L_31 - .L_30)


	//   ....[0]....
.L_30:
        /*00cc*/ 	.word	0x00000070


	//   ....[1]....
        /*00d0*/ 	.word	0x00000e00


	//----- nvinfo : EIATTR_CBANK_PARAM_SIZE
	.align		4
.L_31:
        /*00d4*/ 	.byte	0x03, 0x19
        /*00d6*/ 	.short	0x0044


	//----- nvinfo : EIATTR_PARAM_CBANK
	.align		4
        /*00d8*/ 	.byte	0x04, 0x0a
        /*00da*/ 	.short	(.L_33 - .L_32)
	.align		4
.L_32:
        /*00dc*/ 	.word	index@(.nv.constant0._Z6Conv3DPdS_S_S_S_S_iiiii)
        /*00e0*/ 	.short	0x0380
        /*00e2*/ 	.short	0x0044


	//----- nvinfo : EIATTR_SW_WAR
	.align		4
.L_33:
        /*00e4*/ 	.byte	0x04, 0x36
        /*00e6*/ 	.short	(.L_35 - .L_34)
.L_34:
        /*00e8*/ 	.word	0x00000008
.L_35:


//--------------------- .nv.callgraph             --------------------------
	.section	.nv.callgraph,"",@"SHT_CUDA_CALLGRAPH"
	.align	4
	.sectionentsize	8
	.align		4
        /*0000*/ 	.word	0x00000000
	.align		4
        /*0004*/ 	.word	0xffffffff
	.align		4
        /*0008*/ 	.word	0x00000000
	.align		4
        /*000c*/ 	.word	0xfffffffe
	.align		4
        /*0010*/ 	.word	0x00000000
	.align		4
        /*0014*/ 	.word	0xfffffffd
	.align		4
        /*0018*/ 	.word	0x00000000
	.align		4
        /*001c*/ 	.word	0xfffffffc


//--------------------- .text._Z6Conv3DPdS_S_S_S_S_iiiii --------------------------
	.section	.text._Z6Conv3DPdS_S_S_S_S_iiiii,"ax",@progbits
	.align	128
        .global         _Z6Conv3DPdS_S_S_S_S_iiiii
        .type           _Z6Conv3DPdS_S_S_S_S_iiiii,@function
        .size           _Z6Conv3DPdS_S_S_S_S_iiiii,(.L_x_7 - _Z6Conv3DPdS_S_S_S_S_iiiii)
        .other          _Z6Conv3DPdS_S_S_S_S_iiiii,@"STO_CUDA_ENTRY STV_DEFAULT"
_Z6Conv3DPdS_S_S_S_S_iiiii:
.text._Z6Conv3DPdS_S_S_S_S_iiiii:
[----:B------:R-:W-:Y:S01]  /*0000*/  LDC R1, c[0x0][0x37c] ;  /* 0x0000df00ff017b82 */ /* 0x000fe20000000800 */
[----:B------:R-:W0:Y:S01]  /*0010*/  S2R R0, SR_CTAID.X ;  /* 0x0000000000007919 */ /* 0x000e220000002500 */
[----:B------:R-:W0:Y:S01]  /*0020*/  LDCU UR4, c[0x0][0x360] ;  /* 0x00006c00ff0477ac */ /* 0x000e220008000800 */
[----:B------:R-:W0:Y:S01]  /*0030*/  S2R R3, SR_TID.X ;  /* 0x0000000000037919 */ /* 0x000e220000002100 */
[----:B------:R-:W1:Y:S01]  /*0040*/  LDCU UR5, c[0x0][0x3b4] ;  /* 0x00007680ff0577ac */ /* 0x000e620008000800 */
[----:B0-----:R-:W-:-:S05]  /*0050*/  IMAD R0, R0, UR4, R3 ;  /* 0x0000000400007c24 */ /* 0x001fca000f8e0203 */
[----:B-1----:R-:W-:-:S13]  /*0060*/  ISETP.GE.AND P0, PT, R0, UR5, PT ;  /* 0x0000000500007c0c */ /* 0x002fda000bf06270 */
[----:B------:R-:W-:Y:S05]  /*0070*/  @P0 EXIT ;  /* 0x000000000000094d */ /* 0x000fea0003800000 */
[----:B------:R-:W0:Y:S01]  /*0080*/  LDC.64 R10, c[0x0][0x398] ;  /* 0x0000e600ff0a7b82 */ /* 0x000e220000000a00 */
[----:B------:R-:W1:Y:S01]  /*0090*/  LDCU.64 UR12, c[0x0][0x358] ;  /* 0x00006b00ff0c77ac */ /* 0x000e620008000a00 */
[----:B------:R-:W2:Y:S06]  /*00a0*/  LDCU UR7, c[0x0][0x3bc] ;  /* 0x00007780ff0777ac */ /* 0x000eac0008000800 */
[----:B------:R-:W3:Y:S01]  /*00b0*/  LDC.64 R2, c[0x0][0x390] ;  /* 0x0000e400ff027b82 */ /* 0x000ee20000000a00 */
[----:B------:R-:W4:Y:S07]  /*00c0*/  LDCU UR4, c[0x0][0x3c0] ;  /* 0x00007800ff0477ac */ /* 0x000f2e0008000800 */
[----:B------:R-:W5:Y:S01]  /*00d0*/  LDC.64 R12, c[0x0][0x3a0] ;  /* 0x0000e800ff0c7b82 */ /* 0x000f620000000a00 */
[----:B0-----:R-:W-:-:S06]  /*00e0*/  IMAD.WIDE R10, R0, 0x8, R10 ;  /* 0x00000008000a7825 */ /* 0x001fcc00078e020a */
[----:B-1----:R-:W4:Y:S01]  /*00f0*/  LDG.E.64 R10, desc[UR12][R10.64] ;  /* 0x0000000c0a0a7981 */ /* 0x002f22000c1e1b00 */
[----:B---3--:R-:W-:-:S06]  /*0100*/  IMAD.WIDE R2, R0, 0x8, R2 ;  /* 0x0000000800027825 */ /* 0x008fcc00078e0202 */
[----:B------:R-:W3:Y:S01]  /*0110*/  LDG.E.64 R2, desc[UR12][R2.64] ;  /* 0x0000000c02027981 */ /* 0x000ee2000c1e1b00 */
[----:B-----5:R-:W-:-:S06]  /*0120*/  IMAD.WIDE R12, R0, 0x8, R12 ;  /* 0x00000008000c7825 */ /* 0x020fcc00078e020c */
[----:B------:R-:W5:Y:S01]  /*0130*/  LDG.E.64 R12, desc[UR12][R12.64] ;  /* 0x0000000c0c0c7981 */ /* 0x000f62000c1e1b00 */
[----:B--2---:R-:W-:Y:S01]  /*0140*/  I2F.F64 R8, UR7 ;  /* 0x0000000700087d12 */ /* 0x004fe20008201c00 */
[----:B----4-:R-:W-:Y:S02]  /*0150*/  UIADD3 UR6, UPT, UPT, UR4, 0x1, URZ ;  /* 0x0000000104067890 */ /* 0x010fe4000fffe0ff */
[----:B------:R-:W-:-:S04]  /*0160*/  UIADD3 UR5, UPT, UPT, -UR4, URZ, URZ ;  /* 0x000000ff04057290 */ /* 0x000fc8000fffe1ff */
[----:B------:R-:W-:Y:S01]  /*0170*/  UISETP.GE.AND UP0, UPT, UR6, UR5, UPT ;  /* 0x000000050600728c */ /* 0x000fe2000bf06270 */
[----:B------:R-:W-:Y:S01]  /*0180*/  CS2R R28, SRZ ;  /* 0x00000000001c7805 */ /* 0x000fe2000001ff00 */
[----:B------:R-:W0:Y:S08]  /*0190*/  F2I.F64.FLOOR R6, R10 ;  /* 0x0000000a00067311 */ /* 0x000e300000305100 */
[----:B---3--:R-:W1:Y:S08]  /*01a0*/  F2I.F64.FLOOR R5, R2 ;  /* 0x0000000200057311 */ /* 0x008e700000305100 */
[----:B0-----:R-:W0:Y:S08]  /*01b0*/  I2F.F64 R16, R6 ;  /* 0x0000000600107312 */ /* 0x001e300000201c00 */
[----:B-1----:R-:W1:Y:S01]  /*01c0*/  I2F.F64 R14, R5 ;  /* 0x00000005000e7312 */ /* 0x002e620000201c00 */
[----:B0-----:R-:W-:-:S07]  /*01d0*/  DADD R16, R10, -R16 ;  /* 0x000000000a107229 */ /* 0x001fce0000000810 */
[----:B-----5:R-:W0:Y:S01]  /*01e0*/  F2I.F64.FLOOR R7, R12 ;  /* 0x0000000c00077311 */ /* 0x020e220000305100 */
[----:B------:R-:W-:Y:S02]  /*01f0*/  DMUL R16, R8, R16 ;  /* 0x0000001008107228 */ /* 0x000fe40000000000 */
[----:B-1----:R-:W-:-:S08]  /*0200*/  DADD R14, R2, -R14 ;  /* 0x00000000020e7229 */ /* 0x002fd0000000080e */
[----:B------:R-:W-:Y:S01]  /*0210*/  DMUL R14, R8, R14 ;  /* 0x0000000e080e7228 */ /* 0x000fe20000000000 */
[----:B------:R-:W1:Y:S08]  /*0220*/  F2I.S64.F64 R16, R16 ;  /* 0x0000001000107311 */ /* 0x000e700000301900 */
[----:B0-----:R-:W0:Y:S08]  /*0230*/  I2F.F64 R18, R7 ;  /* 0x0000000700127312 */ /* 0x001e300000201c00 */
[----:B------:R-:W2:Y:S01]  /*0240*/  F2I.S64.F64 R14, R14 ;  /* 0x0000000e000e7311 */ /* 0x000ea20000301900 */
[----:B-1----:R-:W-:Y:S01]  /*0250*/  ISETP.NE.AND P1, PT, R16, UR7, PT ;  /* 0x0000000710007c0c */ /* 0x002fe2000bf25270 */
[----:B0-----:R-:W-:Y:S01]  /*0260*/  DADD R18, R12, -R18 ;  /* 0x000000000c127229 */ /* 0x001fe20000000812 */
[----:B------:R-:W-:-:S02]  /*0270*/  VIADD R3, R6, 0x1 ;  /* 0x0000000106037836 */ /* 0x000fc40000000000 */
[----:B------:R-:W-:Y:S02]  /*0280*/  SEL R4, R16, RZ, P1 ;  /* 0x000000ff10047207 */ /* 0x000fe40000800000 */
[----:B------:R-:W-:Y:S02]  /*0290*/  CS2R R16, SRZ ;  /* 0x0000000000107805 */ /* 0x000fe4000001ff00 */
[----:B--2---:R-:W-:Y:S01]  /*02a0*/  ISETP.NE.AND P0, PT, R14, UR7, PT ;  /* 0x000000070e007c0c */ /* 0x004fe2000bf05270 */
[----:B------:R-:W-:-:S04]  /*02b0*/  DMUL R18, R8, R18 ;  /* 0x0000001208127228 */ /* 0x000fc80000000000 */
[----:B------:R-:W-:Y:S01]  /*02c0*/  @P1 IMAD.MOV R3, RZ, RZ, R6 ;  /* 0x000000ffff031224 */ /* 0x000fe200078e0206 */
[----:B------:R-:W-:Y:S01]  /*02d0*/  SEL R2, R14, RZ, P0 ;  /* 0x000000ff0e027207 */ /* 0x000fe20000000000 */
[----:B------:R-:W-:Y:S06]  /*02e0*/  BRA.U !UP0, `(.L_x_0) ;  /* 0x0000000908b07547 */ /* 0x000fec000b800000 */
[----:B------:R-:W0:Y:S01]  /*02f0*/  F2I.S64.F64 R18, R18 ;  /* 0x0000001200127311 */ /* 0x000e220000301900 */
[----:B------:R-:W-:Y:S01]  /*0300*/  UIADD3 UR6, UPT, UPT, UR4, -0x1, URZ ;  /* 0xffffffff04067890 */ /* 0x000fe2000fffe0ff */
[----:B------:R-:W-:Y:S01]  /*0310*/  VIADD R6, R5, 0x1 ;  /* 0x0000000105067836 */ /* 0x000fe20000000000 */
[----:B------:R-:W-:Y:S01]  /*0320*/  UIADD3 UR8, UPT, UPT, UR4, -0x3, URZ ;  /* 0xfffffffd04087890 */ /* 0x000fe2000fffe0ff */
[----:B------:R-:W-:Y:S01]  /*0330*/  IADD3 R31, PT, PT, R7, 0x1, RZ ;  /* 0x00000001071f7810 */ /* 0x000fe20007ffe0ff */
[----:B------:R-:W-:Y:S01]  /*0340*/  @P0 IMAD.MOV R6, RZ, RZ, R5 ;  /* 0x000000ffff060224 */ /* 0x000fe200078e0205 */
[----:B------:R-:W-:Y:S02]  /*0350*/  CS2R R28, SRZ ;  /* 0x00000000001c7805 */ /* 0x000fe4000001ff00 */
[----:B------:R-:W-:Y:S02]  /*0360*/  MOV R5, UR6 ;  /* 0x0000000600057c02 */ /* 0x000fe40008000f00 */
[----:B------:R-:W-:Y:S01]  /*0370*/  CS2R R16, SRZ ;  /* 0x0000000000107805 */ /* 0x000fe2000001ff00 */
[----:B------:R-:W-:Y:S01]  /*0380*/  IMAD.U32 R9, RZ, RZ, UR8 ;  /* 0x00000008ff097e24 */ /* 0x000fe2000f8e00ff */
[----:B------:R-:W-:Y:S01]  /*0390*/  UIADD3 UR4, UPT, UPT, UR4, 0x2, URZ ;  /* 0x0000000204047890 */ /* 0x000fe2000fffe0ff */
[----:B------:R-:W-:-:S02]  /*03a0*/  VIADD R30, R6, 0x7fffffff ;  /* 0x7fffffff061e7836 */ /* 0x000fc40000000000 */
[--C-:B------:R-:W-:Y:S01]  /*03b0*/  IMAD R8, R5, UR7, R2.reuse ;  /* 0x0000000705087c24 */ /* 0x100fe2000f8e0202 */
[----:B0-----:R-:W-:Y:S01]  /*03c0*/  ISETP.NE.AND P1, PT, R18, UR7, PT ;  /* 0x0000000712007c0c */ /* 0x001fe2000bf25270 */
[----:B------:R-:W-:-:S12]  /*03d0*/  IMAD R9, R9, UR7, R2 ;  /* 0x0000000709097c24 */ /* 0x000fd8000f8e0202 */
[----:B------:R-:W-:Y:S01]  /*03e0*/  @P1 IMAD.MOV R31, RZ, RZ, R7 ;  /* 0x000000ffff1f1224 */ /* 0x000fe200078e0207 */
[----:B------:R-:W-:-:S04]  /*03f0*/  SEL R7, R18, RZ, P1 ;  /* 0x000000ff12077207 */ /* 0x000fc80000800000 */
[----:B------:R-:W-:-:S07]  /*0400*/  IADD3 R31, PT, PT, R31, 0x7fffffff, RZ ;  /* 0x7fffffff1f1f7810 */ /* 0x000fce0007ffe0ff */
.L_x_5:
[----:B------:R-:W0:Y:S01]  /*0410*/  LDCU UR6, c[0x0][0x3c0] ;  /* 0x00007800ff0677ac */ /* 0x000e220008000800 */
[----:B------:R-:W1:Y:S01]  /*0420*/  LDCU UR7, c[0x0][0x3b8] ;  /* 0x00007700ff0777ac */ /* 0x000e620008000800 */
[----:B0-----:R-:W-:Y:S02]  /*0430*/  UIADD3 UR9, UPT, UPT, -UR6, URZ, URZ ;  /* 0x000000ff06097290 */ /* 0x001fe4000fffe1ff */
[----:B-1----:R-:W-:-:S05]  /*0440*/  USHF.R.S32.HI UR10, URZ, 0x1f, UR7 ;  /* 0x0000001fff0a7899 */ /* 0x002fca0008011407 */
[----:B------:R-:W-:-:S07]  /*0450*/  UMOV UR6, UR9 ;  /* 0x0000000900067c82 */ /* 0x000fce0008000000 */
.L_x_4:
[----:B------:R-:W0:Y:S01]  /*0460*/  LDCU.64 UR14, c[0x0][0x3b8] ;  /* 0x00007700ff0e77ac */ /* 0x000e220008000a00 */
[----:B------:R-:W-:Y:S02]  /*0470*/  IMAD R10, RZ, RZ, -UR5 ;  /* 0x80000005ff0a7e24 */ /* 0x000fe4000f8e02ff */
[----:B------:R-:W-:Y:S01]  /*0480*/  IMAD R5, RZ, RZ, -UR6 ;  /* 0x80000006ff057e24 */ /* 0x000fe2000f8e02ff */
[----:B------:R-:W1:Y:S01]  /*0490*/  LDCU.64 UR18, c[0x0][0x3b8] ;  /* 0x00007700ff1277ac */ /* 0x000e620008000a00 */
[----:B------:R-:W2:Y:S01]  /*04a0*/  LDCU UR7, c[0x0][0x3c0] ;  /* 0x00007800ff0777ac */ /* 0x000ea20008000800 */
[----:B0-----:R-:W-:Y:S01]  /*04b0*/  IMAD R10, R10, UR15, R7 ;  /* 0x0000000f0a0a7c24 */ /* 0x001fe2000f8e0207 */
[----:B------:R-:W0:Y:S01]  /*04c0*/  LDCU UR15, c[0x0][0x3c0] ;  /* 0x00007800ff0f77ac */ /* 0x000e220008000800 */
[----:B-1----:R-:W-:-:S03]  /*04d0*/  IMAD R5, R5, UR19, R4 ;  /* 0x0000001305057c24 */ /* 0x002fc6000f8e0204 */
[----:B------:R-:W-:Y:S01]  /*04e0*/  I2FP.F32.S32 R12, R10 ;  /* 0x0000000a000c7245 */ /* 0x000fe20000201400 */
[----:B--2---:R-:W-:Y:S01]  /*04f0*/  ULOP3.LUT UR7, UR7, 0x1, URZ, 0xc0, !UPT ;  /* 0x0000000107077892 */ /* 0x004fe2000f8ec0ff */
[----:B------:R-:W-:-:S04]  /*0500*/  I2FP.F32.S32 R5, R5 ;  /* 0x0000000500057245 */ /* 0x000fc80000201400 */
[----:B------:R-:W1:Y:S01]  /*0510*/  F2I.S64 R12, |R12| ;  /* 0x4000000c000c7311 */ /* 0x000e620000201900 */
[----:B------:R-:W-:-:S03]  /*0520*/  UISETP.NE.U32.AND UP0, UPT, UR7, 0x1, UPT ;  /* 0x000000010700788c */ /* 0x000fc6000bf05070 */
[----:B------:R-:W-:-:S04]  /*0530*/  UMOV UR7, UR9 ;  /* 0x0000000900077c82 */ /* 0x000fc80008000000 */
[----:B------:R-:W2:Y:S01]  /*0540*/  F2I.S64 R10, |R5| ;  /* 0x40000005000a7311 */ /* 0x000ea20000201900 */
[----:B0-----:R-:W-:Y:S01]  /*0550*/  ULOP3.LUT UP1, URZ, UR15, 0x7fffffff, URZ, 0xc0, !UPT ;  /* 0x7fffffff0fff7892 */ /* 0x001fe2000f82c0ff */
[----:B-1----:R-:W-:Y:S02]  /*0560*/  IMAD R13, R13, UR14, RZ ;  /* 0x0000000e0d0d7c24 */ /* 0x002fe4000f8e02ff */
[----:B------:R-:W-:-:S04]  /*0570*/  IMAD.WIDE.U32 R14, R12, UR14, RZ ;  /* 0x0000000e0c0e7c25 */ /* 0x000fc8000f8e00ff */
[----:B------:R-:W-:Y:S01]  /*0580*/  IMAD R13, R12, UR10, R13 ;  /* 0x0000000a0c0d7c24 */ /* 0x000fe2000f8e020d */
[----:B--2---:R-:W-:-:S04]  /*0590*/  IADD3 R10, P0, PT, R10, R14, RZ ;  /* 0x0000000e0a0a7210 */ /* 0x004fc80007f1e0ff */
[----:B------:R-:W-:-:S05]  /*05a0*/  IADD3 R13, PT, PT, R15, R13, RZ ;  /* 0x0000000d0f0d7210 */ /* 0x000fca0007ffe0ff */
[----:B------:R-:W-:-:S04]  /*05b0*/  IMAD.X R11, R11, 0x1, R13, P0 ;  /* 0x000000010b0b7824 */ /* 0x000fc800000e060d */
[----:B------:R-:W-:-:S04]  /*05c0*/  IMAD R11, R11, UR18, RZ ;  /* 0x000000120b0b7c24 */ /* 0x000fc8000f8e02ff */
[C---:B------:R-:W-:Y:S02]  /*05d0*/  IMAD R5, R10.reuse, UR10, R11 ;  /* 0x0000000a0a057c24 */ /* 0x040fe4000f8e020b */
[----:B------:R-:W-:-:S04]  /*05e0*/  IMAD.WIDE.U32 R10, R10, UR18, RZ ;  /* 0x000000120a0a7c25 */ /* 0x000fc8000f8e00ff */
[----:B------:R-:W-:Y:S01]  /*05f0*/  IMAD.IADD R32, R11, 0x1, R5 ;  /* 0x000000010b207824 */ /* 0x000fe200078e0205 */
[----:B------:R-:W-:Y:S06]  /*0600*/  BRA.U !UP1, `(.L_x_1) ;  /* 0x0000000509347547 */ /* 0x000fec000b800000 */
[----:B------:R-:W0:Y:S01]  /*0610*/  LDCU UR14, c[0x0][0x3b0] ;  /* 0x00007600ff0e77ac */ /* 0x000e220008000800 */
[----:B------:R-:W-:Y:S01]  /*0620*/  IADD3 R12, PT, PT, R31, UR5, RZ ;  /* 0x000000051f0c7c10 */ /* 0x000fe2000fffe0ff */
[----:B------:R-:W-:Y:S01]  /*0630*/  IMAD.U32 R5, RZ, RZ, UR6 ;  /* 0x00000006ff057e24 */ /* 0x000fe2000f8e00ff */
[----:B------:R-:W-:Y:S02]  /*0640*/  UIADD3 UR8, UPT, UPT, UR15, -0x2, URZ ;  /* 0xfffffffe0f087890 */ /* 0x000fe4000fffe0ff */
[----:B------:R-:W-:Y:S01]  /*0650*/  IMAD.U32 R33, RZ, RZ, UR15 ;  /* 0x0000000fff217e24 */ /* 0x000fe2000f8e00ff */
[----:B------:R-:W-:Y:S01]  /*0660*/  UIADD3 UR7, UPT, UPT, UR4, UR15, URZ ;  /* 0x0000000f04077290 */ /* 0x000fe2000fffe0ff */
[----:B------:R-:W-:Y:S01]  /*0670*/  IMAD.MOV.U32 R36, RZ, RZ, R9 ;  /* 0x000000ffff247224 */ /* 0x000fe200078e0009 */
[----:B------:R-:W-:Y:S01]  /*0680*/  USHF.L.U32 UR11, UR15, 0x1, URZ ;  /* 0x000000010f0b7899 */ /* 0x000fe200080006ff */
[--C-:B------:R-:W-:Y:S01]  /*0690*/  IMAD R33, R33, UR19, R2.reuse ;  /* 0x0000001321217c24 */ /* 0x100fe2000f8e0202 */
[----:B------:R-:W-:Y:S01]  /*06a0*/  MOV R13, UR8 ;  /* 0x00000008000d7c02 */ /* 0x000fe20008000f00 */
[----:B------:R-:W-:Y:S01]  /*06b0*/  ULOP3.LUT UR7, UR7, 0xfffffffc, URZ, 0xc0, !UPT ;  /* 0xfffffffc07077892 */ /* 0x000fe2000f8ec0ff */
[----:B------:R-:W1:Y:S03]  /*06c0*/  LDCU.64 UR16, c[0x0][0x3a8] ;  /* 0x00007500ff1077ac */ /* 0x000e660008000a00 */
[----:B------:R-:W-:Y:S01]  /*06d0*/  IMAD R34, R13, UR19, R2 ;  /* 0x000000130d227c24 */ /* 0x000fe2000f8e0202 */
[----:B------:R-:W-:Y:S01]  /*06e0*/  UIADD3 UR8, UPT, UPT, -UR7, URZ, URZ ;  /* 0x000000ff07087290 */ /* 0x000fe2000fffe1ff */
[----:B0-----:R-:W-:-:S02]  /*06f0*/  IMAD R12, R12, UR14, R3 ;  /* 0x0000000e0c0c7c24 */ /* 0x001fc4000f8e0203 */
[----:B------:R-:W-:-:S03]  /*0700*/  UMOV UR7, UR9 ;  /* 0x0000000900077c82 */ /* 0x000fc60008000000 */
[----:B------:R-:W-:-:S05]  /*0710*/  IADD3 R5, PT, PT, R12, -0x1, R5 ;  /* 0xffffffff0c057810 */ /* 0x000fca0007ffe005 */
[----:B------:R-:W-:Y:S02]  /*0720*/  IMAD R35, R5, UR14, R6 ;  /* 0x0000000e05237c24 */ /* 0x000fe4000f8e0206 */
[----:B------:R-:W-:-:S03]  /*0730*/  IMAD.MOV.U32 R5, RZ, RZ, R8 ;  /* 0x000000ffff057224 */ /* 0x000fc600078e0008 */
[----:B-1----:R-:W-:-:S07]  /*0740*/  LEA R35, R35, -UR11, 0x1 ;  /* 0x8000000b23237c11 */ /* 0x002fce000f8e08ff */
.L_x_2:
[----:B------:R-:W-:Y:S01]  /*0750*/  I2FP.F32.S32 R18, R33 ;  /* 0x0000002100127245 */ /* 0x000fe20000201400 */
[----:B------:R-:W0:Y:S01]  /*0760*/  LDC.64 R26, c[0x0][0x388] ;  /* 0x0000e200ff1a7b82 */ /* 0x000e220000000a00 */
[----:B------:R-:W-:Y:S02]  /*0770*/  IADD3 R15, PT, PT, R35, -0x2, RZ ;  /* 0xfffffffe230f7810 */ /* 0x000fe40007ffe0ff */
[----:B------:R-:W1:Y:S01]  /*0780*/  F2I.S64 R12, |R18| ;  /* 0x40000012000c7311 */ /* 0x000e620000201900 */
[----:B------:R-:W-:Y:S02]  /*0790*/  I2FP.F32.S32 R37, R5 ;  /* 0x0000000500257245 */ /* 0x000fe40000201400 */
[----:B-1----:R-:W-:-:S05]  /*07a0*/  IADD3 R12, P0, PT, R12, R10, RZ ;  /* 0x0000000a0c0c7210 */ /* 0x002fca0007f1e0ff */
[----:B------:R-:W-:Y:S01]  /*07b0*/  IMAD.X R13, R13, 0x1, R32, P0 ;  /* 0x000000010d0d7824 */ /* 0x000fe200000e0620 */
[----:B------:R-:W-:Y:S01]  /*07c0*/  LEA R14, P0, R12, UR16, 0x3 ;  /* 0x000000100c0e7c11 */ /* 0x000fe2000f8018ff */
[----:B0-----:R-:W-:-:S03]  /*07d0*/  IMAD.WIDE R26, R15, 0x8, R26 ;  /* 0x000000080f1a7825 */ /* 0x001fc600078e021a */
[----:B------:R-:W-:Y:S02]  /*07e0*/  LEA.HI.X R15, R12, UR17, R13, 0x3, P0 ;  /* 0x000000110c0f7c11 */ /* 0x000fe400080f1c0d */
[----:B------:R-:W0:Y:S01]  /*07f0*/  F2I.S64 R12, |R37| ;  /* 0x40000025000c7311 */ /* 0x000e220000201900 */
[----:B------:R-:W2:Y:S04]  /*0800*/  LDG.E.64 R22, desc[UR12][R26.64] ;  /* 0x0000000c1a167981 */ /* 0x000ea8000c1e1b00 */
[----:B------:R-:W2:Y:S04]  /*0810*/  LDG.E.64 R14, desc[UR12][R14.64] ;  /* 0x0000000c0e0e7981 */ /* 0x000ea8000c1e1b00 */
[----:B------:R-:W3:Y:S04]  /*0820*/  LDG.E.64 R20, desc[UR12][R26.64+0x8] ;  /* 0x0000080c1a147981 */ /* 0x000ee8000c1e1b00 */
[----:B------:R-:W4:Y:S01]  /*0830*/  LDG.E.64 R24, desc[UR12][R26.64+0x10] ;  /* 0x0000100c1a187981 */ /* 0x000f22000c1e1b00 */
[----:B0-----:R-:W-:-:S05]  /*0840*/  IADD3 R12, P0, PT, R12, R10, RZ ;  /* 0x0000000a0c0c7210 */ /* 0x001fca0007f1e0ff */
[----:B------:R-:W-:Y:S01]  /*0850*/  IMAD.X R13, R13, 0x1, R32, P0 ;  /* 0x000000010d0d7824 */ /* 0x000fe200000e0620 */
[----:B------:R-:W-:-:S04]  /*0860*/  LEA R18, P0, R12, UR16, 0x3 ;  /* 0x000000100c127c11 */ /* 0x000fc8000f8018ff */
[----:B------:R-:W-:Y:S02]  /*0870*/  LEA.HI.X R19, R12, UR17, R13, 0x3, P0 ;  /* 0x000000110c137c11 */ /* 0x000fe400080f1c0d */
[----:B------:R-:W5:Y:S04]  /*0880*/  LDG.E.64 R12, desc[UR12][R26.64+0x18] ;  /* 0x0000180c1a0c7981 */ /* 0x000f68000c1e1b00 */
[----:B------:R-:W5:Y:S01]  /*0890*/  LDG.E.64 R18, desc[UR12][R18.64] ;  /* 0x0000000c12127981 */ /* 0x000f62000c1e1b00 */
[C---:B--2---:R-:W-:Y:S01]  /*08a0*/  DFMA R22, R14.reuse, R22, R16 ;  /* 0x000000160e16722b */ /* 0x044fe20000000010 */
[----:B------:R-:W-:Y:S01]  /*08b0*/  I2FP.F32.S32 R17, R34 ;  /* 0x0000002200117245 */ /* 0x000fe20000201400 */
[----:B---3--:R-:W-:-:S05]  /*08c0*/  DFMA R20, R14, R20, R28 ;  /* 0x000000140e14722b */ /* 0x008fca000000001c */
[----:B------:R-:W0:Y:S01]  /*08d0*/  F2I.S64 R16, |R17| ;  /* 0x4000001100107311 */ /* 0x000e220000201900 */
[----:B------:R-:W-:-:S07]  /*08e0*/  I2FP.F32.S32 R28, R36 ;  /* 0x00000024001c7245 */ /* 0x000fce0000201400 */
[----:B------:R1:W2:Y:S02]  /*08f0*/  F2I.S64 R14, |R28| ;  /* 0x4000001c000e7311 */ /* 0x0002a40000201900 */
[----:B-1----:R-:W3:Y:S01]  /*0900*/  LDG.E.64 R28, desc[UR12][R26.64+0x38] ;  /* 0x0000380c1a1c7981 */ /* 0x002ee2000c1e1b00 */
[C---:B-----5:R-:W-:Y:S01]  /*0910*/  DFMA R12, R18.reuse, R12, R20 ;  /* 0x0000000c120c722b */ /* 0x060fe20000000014 */
[-C--:B0-----:R-:W-:Y:S01]  /*0920*/  IADD3 R20, P0, PT, R16, R10.reuse, RZ ;  /* 0x0000000a10147210 */ /* 0x081fe20007f1e0ff */
[----:B----4-:R-:W-:Y:S01]  /*0930*/  DFMA R24, R18, R24, R22 ;  /* 0x000000181218722b */ /* 0x010fe20000000016 */
[----:B--2---:R-:W-:Y:S01]  /*0940*/  IADD3 R16, P1, PT, R14, R10, RZ ;  /* 0x0000000a0e107210 */ /* 0x004fe20007f3e0ff */
[----:B------:R-:W2:Y:S01]  /*0950*/  LDG.E.64 R22, desc[UR12][R26.64+0x20] ;  /* 0x0000200c1a167981 */ /* 0x000ea2000c1e1b00 */
[----:B------:R-:W-:Y:S02]  /*0960*/  IADD3.X R19, PT, PT, R17, R32, RZ, P0, !PT ;  /* 0x0000002011137210 */ /* 0x000fe400007fe4ff */
[----:B------:R-:W-:Y:S01]  /*0970*/  LEA R18, P0, R20, UR16, 0x3 ;  /* 0x0000001014127c11 */ /* 0x000fe2000f8018ff */
[----:B------:R-:W-:-:S03]  /*0980*/  IMAD.X R15, R15, 0x1, R32, P1 ;  /* 0x000000010f0f7824 */ /* 0x000fc600008e0620 */
[----:B------:R-:W-:Y:S02]  /*0990*/  LEA.HI.X R19, R20, UR17, R19, 0x3, P0 ;  /* 0x0000001114137c11 */ /* 0x000fe400080f1c13 */
[C---:B------:R-:W-:Y:S01]  /*09a0*/  LEA R14, P0, R16.reuse, UR16, 0x3 ;  /* 0x00000010100e7c11 */ /* 0x040fe2000f8018ff */
[----:B------:R-:W4:Y:S04]  /*09b0*/  LDG.E.64 R20, desc[UR12][R26.64+0x28] ;  /* 0x0000280c1a147981 */ /* 0x000f28000c1e1b00 */
[----:B------:R-:W2:Y:S01]  /*09c0*/  LDG.E.64 R18, desc[UR12][R18.64] ;  /* 0x0000000c12127981 */ /* 0x000ea2000c1e1b00 */
[----:B------:R-:W-:-:S03]  /*09d0*/  LEA.HI.X R15, R16, UR17, R15, 0x3, P0 ;  /* 0x00000011100f7c11 */ /* 0x000fc600080f1c0f */
[----:B------:R-:W5:Y:S04]  /*09e0*/  LDG.E.64 R16, desc[UR12][R26.64+0x30] ;  /* 0x0000300c1a107981 */ /* 0x000f68000c1e1b00 */
[----:B------:R-:W5:Y:S01]  /*09f0*/  LDG.E.64 R14, desc[UR12][R14.64] ;  /* 0x0000000c0e0e7981 */ /* 0x000f62000c1e1b00 */
[----:B------:R-:W-:-:S04]  /*0a00*/  UIADD3 UR8, UPT, UPT, UR8, 0x4, URZ ;  /* 0x0000000408087890 */ /* 0x000fc8000fffe0ff */
[----:B------:R-:W-:Y:S01]  /*0a10*/  UISETP.NE.AND UP1, UPT, UR8, URZ, UPT ;  /* 0x000000ff0800728c */ /* 0x000fe2000bf25270 */
[----:B------:R-:W-:Y:S01]  /*0a20*/  VIADD R35, R35, 0x8 ;  /* 0x0000000823237836 */ /* 0x000fe20000000000 */
[----:B------:R-:W-:Y:S01]  /*0a30*/  UIADD3 UR7, UPT, UPT, UR7, 0x4, URZ ;  /* 0x0000000407077890 */ /* 0x000fe2000fffe0ff */
[C---:B--2---:R-:W-:Y:S02]  /*0a40*/  DFMA R22, R18.reuse, R22, R24 ;  /* 0x000000161216722b */ /* 0x044fe40000000018 */
[----:B----4-:R-:W-:Y:S01]  /*0a50*/  DFMA R12, R18, R20, R12 ;  /* 0x00000014120c722b */ /* 0x010fe2000000000c */
[----:B------:R-:W-:-:S05]  /*0a60*/  IMAD R20, RZ, RZ, -UR19 ;  /* 0x80000013ff147e24 */ /* 0x000fca000f8e02ff */
[C---:B-----5:R-:W-:Y:S02]  /*0a70*/  DFMA R16, R14.reuse, R16, R22 ;  /* 0x000000100e10722b */ /* 0x060fe40000000016 */
[----:B---3--:R-:W-:Y:S01]  /*0a80*/  DFMA R28, R14, R28, R12 ;  /* 0x0000001c0e1c722b */ /* 0x008fe2000000000c */
[C---:B------:R-:W-:Y:S01]  /*0a90*/  LEA R5, R20.reuse, R5, 0x2 ;  /* 0x0000000514057211 */ /* 0x040fe200078e10ff */
[C---:B------:R-:W-:Y:S01]  /*0aa0*/  IMAD R34, R20.reuse, 0x4, R34 ;  /* 0x0000000414227824 */ /* 0x040fe200078e0222 */
[C---:B------:R-:W-:Y:S01]  /*0ab0*/  LEA R33, R20.reuse, R33, 0x2 ;  /* 0x0000002114217211 */ /* 0x040fe200078e10ff */
[----:B------:R-:W-:Y:S01]  /*0ac0*/  IMAD R36, R20, 0x4, R36 ;  /* 0x0000000414247824 */ /* 0x000fe200078e0224 */
[----:B------:R-:W-:Y:S06]  /*0ad0*/  BRA.U UP1, `(.L_x_2) ;  /* 0xfffffffd011c7547 */ /* 0x000fec000b83ffff */
.L_x_1:
[----:B------:R-:W-:Y:S05]  /*0ae0*/  BRA.U !UP0, `(.L_x_3) ;  /* 0x0000000108987547 */ /* 0x000fea000b800000 */
[----:B------:R-:W-:Y:S01]  /*0af0*/  IMAD R5, RZ, RZ, -UR7 ;  /* 0x80000007ff057e24 */ /* 0x000fe2000f8e02ff */
[----:B------:R-:W0:Y:S01]  /*0b00*/  LDCU UR11, c[0x0][0x3b0] ;  /* 0x00007600ff0b77ac */ /* 0x000e220008000800 */
[----:B------:R-:W1:Y:S01]  /*0b10*/  LDC.64 R14, c[0x0][0x388] ;  /* 0x0000e200ff0e7b82 */ /* 0x000e620000000a00 */
[----:B------:R-:W-:Y:S01]  /*0b20*/  IADD3 R11, PT, PT, R30, UR7, RZ ;  /* 0x000000071e0b7c10 */ /* 0x000fe2000fffe0ff */
[----:B------:R-:W-:Y:S01]  /*0b30*/  IMAD R5, R5, UR19, R2 ;  /* 0x0000001305057c24 */ /* 0x000fe2000f8e0202 */
[----:B------:R-:W-:Y:S01]  /*0b40*/  UIMAD UR8, UR7, UR19, UR19 ;  /* 0x00000013070872a4 */ /* 0x000fe2000f8e0213 */
[----:B------:R-:W-:Y:S01]  /*0b50*/  MOV R20, UR6 ;  /* 0x0000000600147c02 */ /* 0x000fe20008000f00 */
[----:B------:R-:W2:Y:S01]  /*0b60*/  LDCU.64 UR14, c[0x0][0x3a8] ;  /* 0x00007500ff0e77ac */ /* 0x000ea20008000a00 */
[----:B------:R-:W-:Y:S01]  /*0b70*/  VIADD R22, R31, UR5 ;  /* 0x000000051f167c36 */ /* 0x000fe20008000000 */
[----:B------:R-:W-:Y:S02]  /*0b80*/  I2FP.F32.S32 R5, R5 ;  /* 0x0000000500057245 */ /* 0x000fe40000201400 */
[----:B------:R-:W-:Y:S01]  /*0b90*/  VIADD R12, R2, -UR8 ;  /* 0x80000008020c7c36 */ /* 0x000fe20008000000 */
[----:B------:R-:W-:Y:S01]  /*0ba0*/  IADD3 R20, PT, PT, R3, -0x1, R20 ;  /* 0xffffffff03147810 */ /* 0x000fe20007ffe014 */
[----:B------:R-:W3:Y:S03]  /*0bb0*/  F2I.S64 R18, |R5| ;  /* 0x4000000500127311 */ /* 0x000ee60000201900 */
[----:B------:R-:W-:Y:S01]  /*0bc0*/  I2FP.F32.S32 R12, R12 ;  /* 0x0000000c000c7245 */ /* 0x000fe20000201400 */
[----:B0-----:R-:W-:-:S05]  /*0bd0*/  UIMAD UR7, UR11, UR11, URZ ;  /* 0x0000000b0b0772a4 */ /* 0x001fca000f8e02ff */
[----:B------:R-:W0:Y:S01]  /*0be0*/  F2I.S64 R12, |R12| ;  /* 0x4000000c000c7311 */ /* 0x000e220000201900 */
[----:B------:R-:W-:Y:S01]  /*0bf0*/  IMAD R11, R22, UR7, R11 ;  /* 0x00000007160b7c24 */ /* 0x000fe2000f8e020b */
[----:B---3--:R-:W-:-:S03]  /*0c00*/  IADD3 R18, P0, PT, R18, R10, RZ ;  /* 0x0000000a12127210 */ /* 0x008fc60007f1e0ff */
[----:B------:R-:W-:Y:S02]  /*0c10*/  IMAD R11, R20, UR11, R11 ;  /* 0x0000000b140b7c24 */ /* 0x000fe4000f8e020b */
[----:B------:R-:W-:Y:S01]  /*0c20*/  IMAD.X R19, R19, 0x1, R32, P0 ;  /* 0x0000000113137824 */ /* 0x000fe200000e0620 */
[----:B--2---:R-:W-:Y:S01]  /*0c30*/  LEA R20, P0, R18, UR14, 0x3 ;  /* 0x0000000e12147c11 */ /* 0x004fe2000f8018ff */
[----:B------:R-:W-:Y:S01]  /*0c40*/  IMAD.SHL.U32 R11, R11, 0x2, RZ ;  /* 0x000000020b0b7824 */ /* 0x000fe200078e00ff */
[----:B0-----:R-:W-:Y:S02]  /*0c50*/  IADD3 R5, P1, PT, R12, R10, RZ ;  /* 0x0000000a0c057210 */ /* 0x001fe40007f3e0ff */
[----:B------:R-:W-:Y:S01]  /*0c60*/  LEA.HI.X R21, R18, UR15, R19, 0x3, P0 ;  /* 0x0000000f12157c11 */ /* 0x000fe200080f1c13 */
[----:B-1----:R-:W-:Y:S01]  /*0c70*/  IMAD.WIDE R10, R11, 0x8, R14 ;  /* 0x000000080b0a7825 */ /* 0x002fe200078e020e */
[----:B------:R-:W-:Y:S02]  /*0c80*/  IADD3.X R32, PT, PT, R13, R32, RZ, P1, !PT ;  /* 0x000000200d207210 */ /* 0x000fe40000ffe4ff */
[----:B------:R-:W-:-:S02]  /*0c90*/  LEA R12, P0, R5, UR14, 0x3 ;  /* 0x0000000e050c7c11 */ /* 0x000fc4000f8018ff */
[----:B------:R-:W2:Y:S02]  /*0ca0*/  LDG.E.64 R14, desc[UR12][R10.64] ;  /* 0x0000000c0a0e7981 */ /* 0x000ea4000c1e1b00 */
[----:B------:R-:W-:Y:S02]  /*0cb0*/  LEA.HI.X R13, R5, UR15, R32, 0x3, P0 ;  /* 0x0000000f050d7c11 */ /* 0x000fe400080f1c20 */
[----:B------:R-:W2:Y:S04]  /*0cc0*/  LDG.E.64 R20, desc[UR12][R20.64] ;  /* 0x0000000c14147981 */ /* 0x000ea8000c1e1b00 */
[----:B------:R-:W3:Y:S04]  /*0cd0*/  LDG.E.64 R22, desc[UR12][R10.64+0x8] ;  /* 0x0000080c0a167981 */ /* 0x000ee8000c1e1b00 */
[----:B------:R-:W4:Y:S04]  /*0ce0*/  LDG.E.64 R18, desc[UR12][R10.64+0x10] ;  /* 0x0000100c0a127981 */ /* 0x000f28000c1e1b00 */
[----:B------:R-:W4:Y:S04]  /*0cf0*/  LDG.E.64 R12, desc[UR12][R12.64] ;  /* 0x0000000c0c0c7981 */ /* 0x000f28000c1e1b00 */
[----:B------:R-:W5:Y:S01]  /*0d00*/  LDG.E.64 R24, desc[UR12][R10.64+0x18] ;  /* 0x0000180c0a187981 */ /* 0x000f62000c1e1b00 */
[----:B--2---:R-:W-:-:S02]  /*0d10*/  DFMA R14, R20, R14, R16 ;  /* 0x0000000e140e722b */ /* 0x004fc40000000010 */
[----:B---3--:R-:W-:-:S06]  /*0d20*/  DFMA R22, R20, R22, R28 ;  /* 0x000000161416722b */ /* 0x008fcc000000001c */
[C---:B----4-:R-:W-:Y:S02]  /*0d30*/  DFMA R16, R12.reuse, R18, R14 ;  /* 0x000000120c10722b */ /* 0x050fe4000000000e */
[----:B-----5:R-:W-:-:S11]  /*0d40*/  DFMA R28, R12, R24, R22 ;  /* 0x000000180c1c722b */ /* 0x020fd60000000016 */
.L_x_3:
[----:B------:R-:W-:-:S04]  /*0d50*/  UIADD3 UR6, UPT, UPT, UR6, 0x1, URZ ;  /* 0x0000000106067890 */ /* 0x000fc8000fffe0ff */
[----:B------:R-:W-:-:S09]  /*0d60*/  UISETP.NE.AND UP0, UPT, UR6, UR4, UPT ;  /* 0x000000040600728c */ /* 0x000fd2000bf05270 */
[----:B------:R-:W-:Y:S05]  /*0d70*/  BRA.U UP0, `(.L_x_4) ;  /* 0xfffffff500b87547 */ /* 0x000fea000b83ffff */
[----:B------:R-:W-:-:S04]  /*0d80*/  UIADD3 UR5, UPT, UPT, UR5, 0x1, URZ ;  /* 0x0000000105057890 */ /* 0x000fc8000fffe0ff */
[----:B------:R-:W-:-:S09]  /*0d90*/  UISETP.NE.AND UP0, UPT, UR5, UR4, UPT ;  /* 0x000000040500728c */ /* 0x000fd2000bf05270 */
[----:B------:R-:W-:Y:S05]  /*0da0*/  BRA.U UP0, `(.L_x_5) ;  /* 0xfffffff500987547 */ /* 0x000fea000b83ffff */
.L_x_0:
[----:B------:R-:W0:Y:S01]  /*0db0*/  LDC.64 R2, c[0x0][0x380] ;  /* 0x0000e000ff027b82 */ /* 0x000e220000000a00 */
[----:B------:R-:W-:-:S04]  /*0dc0*/  IMAD.SHL.U32 R5, R0, 0x2, RZ ;  /* 0x0000000200057824 */ /* 0x000fc800078e00ff */
[----:B0-----:R-:W-:-:S05]  /*0dd0*/  IMAD.WIDE R2, R5, 0x8, R2 ;  /* 0x0000000805027825 */ /* 0x001fca00078e0202 */
[----:B------:R-:W-:Y:S04]  /*0de0*/  STG.E.64 desc[UR12][R2.64], R16 ;  /* 0x0000001002007986 */ /* 0x000fe8000c101b0c */
[----:B------:R-:W-:Y:S01]  /*0df0*/  STG.E.64 desc[UR12][R2.64+0x8], R28 ;  /* 0x0000081c02007986 */ /* 0x000fe2000c101b0c */
[----:B------:R-:W-:Y:S05]  /*0e00*/  EXIT ;  /* 0x000000000000794d */ /* 0x000fea0003800000 */
.L_x_6:
[----:B------:R-:W-:-:S00]  /*0e10*/  BRA `(.L_x_6) ;  /* 0xfffffffc00fc7947 */ /* 0x000fc0000383ffff */
[----:B------:R-:W-:-:S00]  /*0e20*/  NOP ;  /* 0x0000000000007918 */ /* 0x000fc00000000000 */
        /* <DEDUP_REMOVED lines=13> */
.L_x_7:


//--------------------- .nv.shared.reserved.0     --------------------------
	.section	.nv.shared.reserved.0,"aw",@nobits
	.weak		__nv_reservedSMEM_offset_0_alias
	.size		__nv_reservedSMEM_offset_0_alias, 0, 64
	.other		__nv_reservedSMEM_offset_0_alias,@"STO_CUDA_RESERVED_SHARED STV_DEFAULT"
__nv_reservedSMEM_offset_0_alias:
	.zero		0
	.zero		64


//--------------------- .nv.constant0._Z6Conv3DPdS_S_S_S_S_iiiii --------------------------
	.section	.nv.constant0._Z6Conv3DPdS_S_S_S_S_iiiii,"a",@progbits
	.sectionflags	@""
	.align	4
.nv.constant0._Z6Conv3DPdS_S_S_S_S_iiiii:
	.zero		964


//--------------------- SYMBOLS --------------------------

	.type		.nv.reservedSmem.offset0,@object
	.size		.nv.reservedSmem.offset0,0x4
